	.headerflags	@"EF_CUDA_TEXMODE_UNIFIED EF_CUDA_64BIT_ADDRESS EF_CUDA_ACCELERATORS EF_CUDA_SM90 EF_CUDA_VIRTUAL_SM(EF_CUDA_SM90)"
	.elftype	@"ET_EXEC"


//--------------------- .nv.info                  --------------------------
	.section	.nv.info,"",@"SHT_CUDA_INFO"
	.align	4


	//----- nvinfo : EIATTR_REGCOUNT
	.align		4
        /*0000*/ 	.byte	0x04, 0x2f
        /*0002*/ 	.short	(.L_1 - .L_0)
	.align		4
.L_0:
        /*0004*/ 	.word	index@(triton_poi_fused__unsafe_index_add_mul_sub_14)
        /*0008*/ 	.word	0x00000013


	//----- nvinfo : EIATTR_MIN_STACK_SIZE
	.align		4
.L_1:
        /*000c*/ 	.byte	0x04, 0x12
        /*000e*/ 	.short	(.L_3 - .L_2)
	.align		4
.L_2:
        /*0010*/ 	.word	index@(triton_poi_fused__unsafe_index_add_mul_sub_14)
        /*0014*/ 	.word	0x00000000


	//----- nvinfo : EIATTR_FRAME_SIZE
	.align		4
.L_3:
        /*0018*/ 	.byte	0x04, 0x11
        /*001a*/ 	.short	(.L_5 - .L_4)
	.align		4
.L_4:
        /*001c*/ 	.word	index@(triton_poi_fused__unsafe_index_add_mul_sub_14)
        /*0020*/ 	.word	0x00000000


	//----- nvinfo : EIATTR_MIN_STACK_SIZE
	.align		4
.L_5:
        /*0024*/ 	.byte	0x04, 0x12
        /*0026*/ 	.short	(.L_7 - .L_6)
	.align		4
.L_6:
        /*0028*/ 	.word	index@(triton_poi_fused__unsafe_index_add_mul_sub_14)
        /*002c*/ 	.word	0x00000000
.L_7:


//--------------------- .nv.info.triton_poi_fused__unsafe_index_add_mul_sub_14 --------------------------
	.section	.nv.info.triton_poi_fused__unsafe_index_add_mul_sub_14,"",@"SHT_CUDA_INFO"
	.sectionflags	@""
	.align	4


	//----- nvinfo : EIATTR_CUDA_API_VERSION
	.align		4
        /*0000*/ 	.byte	0x04, 0x37
        /*0002*/ 	.short	(.L_9 - .L_8)
.L_8:
        /*0004*/ 	.word	0x0000007c


	//----- nvinfo : EIATTR_KPARAM_INFO
	.align		4
.L_9:
        /*0008*/ 	.byte	0x04, 0x17
        /*000a*/ 	.short	(.L_11 - .L_10)
.L_10:
        /*000c*/ 	.word	0x00000000
        /*0010*/ 	.short	0x0006
        /*0012*/ 	.short	0x0030
        /*0014*/ 	.byte	0x00, 0xf0, 0x11, 0x00


	//----- nvinfo : EIATTR_KPARAM_INFO
	.align		4
.L_11:
        /*0018*/ 	.byte	0x04, 0x17
        /*001a*/ 	.short	(.L_13 - .L_12)
.L_12:
        /*001c*/ 	.word	0x00000000
        /*0020*/ 	.short	0x0005
        /*0022*/ 	.short	0x0028
        /*0024*/ 	.byte	0x00, 0xf4, 0x21, 0x00


	//----- nvinfo : EIATTR_KPARAM_INFO
	.align		4
.L_13:
        /*0028*/ 	.byte	0x04, 0x17
        /*002a*/ 	.short	(.L_15 - .L_14)
.L_14:
        /*002c*/ 	.word	0x00000000
        /*0030*/ 	.short	0x0004
        /*0032*/ 	.short	0x0020
        /*0034*/ 	.byte	0x00, 0xf4, 0x21, 0x00


	//----- nvinfo : EIATTR_KPARAM_INFO
	.align		4
.L_15:
        /*0038*/ 	.byte	0x04, 0x17
        /*003a*/ 	.short	(.L_17 - .L_16)
.L_16:
        /*003c*/ 	.word	0x00000000
        /*0040*/ 	.short	0x0003
        /*0042*/ 	.short	0x0018
        /*0044*/ 	.byte	0x00, 0xf4, 0x21, 0x00


	//----- nvinfo : EIATTR_KPARAM_INFO
	.align		4
.L_17:
        /*0048*/ 	.byte	0x04, 0x17
        /*004a*/ 	.short	(.L_19 - .L_18)
.L_18:
        /*004c*/ 	.word	0x00000000
        /*0050*/ 	.short	0x0002
        /*0052*/ 	.short	0x0010
        /*0054*/ 	.byte	0x00, 0xf4, 0x21, 0x00


	//----- nvinfo : EIATTR_KPARAM_INFO
	.align		4
.L_19:
        /*0058*/ 	.byte	0x04, 0x17
        /*005a*/ 	.short	(.L_21 - .L_20)
.L_20:
        /*005c*/ 	.word	0x00000000
        /*0060*/ 	.short	0x0001
        /*0062*/ 	.short	0x0008
        /*0064*/ 	.byte	0x00, 0xf4, 0x21, 0x00


	//----- nvinfo : EIATTR_KPARAM_INFO
	.align		4
.L_21:
        /*0068*/ 	.byte	0x04, 0x17
        /*006a*/ 	.short	(.L_23 - .L_22)
.L_22:
        /*006c*/ 	.word	0x00000000
        /*0070*/ 	.short	0x0000
        /*0072*/ 	.short	0x0000
        /*0074*/ 	.byte	0x00, 0xf4, 0x21, 0x00


	//----- nvinfo : EIATTR_SPARSE_MMA_MASK
	.align		4
.L_23:
        /*0078*/ 	.byte	0x03, 0x50
        /*007a*/ 	.short	0x0000


	//----- nvinfo : EIATTR_MAXREG_COUNT
	.align		4
        /*007c*/ 	.byte	0x03, 0x1b
        /*007e*/ 	.short	0x00ff


	//----- nvinfo : EIATTR_EXIT_INSTR_OFFSETS
	.align		4
        /*0080*/ 	.byte	0x04, 0x1c
        /*0082*/ 	.short	(.L_25 - .L_24)


	//   ....[0]....
.L_24:
        /*0084*/ 	.word	0x00000510


	//   ....[1]....
        /*0088*/ 	.word	0x00000530


	//----- nvinfo : EIATTR_REQNTID
	.align		4
.L_25:
        /*008c*/ 	.byte	0x04, 0x10
        /*008e*/ 	.short	(.L_27 - .L_26)
.L_26:
        /*0090*/ 	.word	0x00000080
        /*0094*/ 	.word	0x00000001
        /*0098*/ 	.word	0x00000001


	//----- nvinfo : EIATTR_CBANK_PARAM_SIZE
	.align		4
.L_27:
        /*009c*/ 	.byte	0x03, 0x19
        /*009e*/ 	.short	0x0034


	//----- nvinfo : EIATTR_PARAM_CBANK
	.align		4
        /*00a0*/ 	.byte	0x04, 0x0a
        /*00a2*/ 	.short	(.L_29 - .L_28)
	.align		4
.L_28:
        /*00a4*/ 	.word	index@(.nv.constant0.triton_poi_fused__unsafe_index_add_mul_sub_14)
        /*00a8*/ 	.short	0x0210
        /*00aa*/ 	.short	0x0034


	//----- nvinfo : EIATTR_SW_WAR
	.align		4
.L_29:
        /*00ac*/ 	.byte	0x04, 0x36
        /*00ae*/ 	.short	(.L_31 - .L_30)
.L_30:
        /*00b0*/ 	.word	0x00000008
.L_31:


//--------------------- .nv.callgraph             --------------------------
	.section	.nv.callgraph,"",@"SHT_CUDA_CALLGRAPH"
	.align	4
	.sectionentsize	8
	.align		4
        /*0000*/ 	.word	0x00000000
	.align		4
        /*0004*/ 	.word	0xffffffff
	.align		4
        /*0008*/ 	.word	0x00000000
	.align		4
        /*000c*/ 	.word	0xfffffffe
	.align		4
        /*0010*/ 	.word	0x00000000
	.align		4
        /*0014*/ 	.word	0xfffffffd
	.align		4
        /*0018*/ 	.word	0x00000000
	.align		4
        /*001c*/ 	.word	0xfffffffc


//--------------------- .text.triton_poi_fused__unsafe_index_add_mul_sub_14 --------------------------
	.section	.text.triton_poi_fused__unsafe_index_add_mul_sub_14,"ax",@progbits
	.align	128
        .global         triton_poi_fused__unsafe_index_add_mul_sub_14
        .type           triton_poi_fused__unsafe_index_add_mul_sub_14,@function
        .size           triton_poi_fused__unsafe_index_add_mul_sub_14,(.L_x_1 - triton_poi_fused__unsafe_index_add_mul_sub_14)
        .other          triton_poi_fused__unsafe_index_add_mul_sub_14,@"STO_CUDA_ENTRY STV_DEFAULT"
triton_poi_fused__unsafe_index_add_mul_sub_14:
.text.triton_poi_fused__unsafe_index_add_mul_sub_14:
[----:B------:R-:W0:Y:S02]  /*0000*/  LDC R1, c[0x0][0x28] ;  /* 0x00000a00ff017b82 */ /* 0x000e240000000800 */
[----:B------:R-:W1:Y:S01]  /*0010*/  S2R R0, SR_TID.X ;  /* 0x0000000000007919 */ /* 0x000e620000002100 */
[----:B------:R-:W2:Y:S01]  /*0020*/  LDC.64 R12, c[0x0][0x218] ;  /* 0x00008600ff0c7b82 */ /* 0x000ea20000000a00 */
[----:B------:R-:W-:Y:S01]  /*0030*/  CS2R R14, SRZ ;  /* 0x00000000000e7805 */ /* 0x000fe2000001ff00 */
[----:B------:R-:W-:Y:S01]  /*0040*/  ULDC.64 UR4, c[0x0][0x208] ;  /* 0x0000820000047ab9 */ /* 0x000fe20000000a00 */
[----:B------:R-:W3:Y:S01]  /*0050*/  S2R R3, SR_CTAID.X ;  /* 0x0000000000037919 */ /* 0x000ee20000002500 */
[----:B------:R-:W-:-:S04]  /*0060*/  ULDC.64 UR6, c[0x0][0x220] ;  /* 0x0000880000067ab9 */ /* 0x000fc80000000a00 */
[----:B------:R-:W4:Y:S08]  /*0070*/  LDC.64 R8, c[0x0][0x228] ;  /* 0x00008a00ff087b82 */ /* 0x000f300000000a00 */
[----:B------:R-:W5:Y:S01]  /*0080*/  LDC.64 R6, c[0x0][0x210] ;  /* 0x00008400ff067b82 */ /* 0x000f620000000a00 */
[----:B-1----:R-:W-:-:S05]  /*0090*/  LOP3.LUT R0, R0, 0x7f, RZ, 0xc0, !PT ;  /* 0x0000007f00007812 */ /* 0x002fca00078ec0ff */
[----:B---3--:R-:W-:-:S05]  /*00a0*/  IMAD R0, R3, 0x80, R0 ;  /* 0x0000008003007824 */ /* 0x008fca00078e0200 */
[----:B------:R-:W-:Y:S02]  /*00b0*/  SHF.R.S32.HI R5, RZ, 0x1f, R0 ;  /* 0x0000001fff057819 */ /* 0x000fe40000011400 */
[----:B------:R-:W-:Y:S02]  /*00c0*/  ISETP.GE.AND P0, PT, R0, 0x100, PT ;  /* 0x000001000000780c */ /* 0x000fe40003f06270 */
[----:B------:R-:W-:-:S04]  /*00d0*/  LEA.HI R5, R5, R0, RZ, 0x2 ;  /* 0x0000000005057211 */ /* 0x000fc800078f10ff */
[----:B------:R-:W-:Y:S02]  /*00e0*/  LOP3.LUT R11, R5, 0xfffffffc, RZ, 0xc0, !PT ;  /* 0xfffffffc050b7812 */ /* 0x000fe400078ec0ff */
[----:B------:R-:W-:Y:S02]  /*00f0*/  SHF.R.S32.HI R10, RZ, 0x2, R5 ;  /* 0x00000002ff0a7819 */ /* 0x000fe40000011405 */
[----:B------:R-:W-:Y:S01]  /*0100*/  CS2R R4, SRZ ;  /* 0x0000000000047805 */ /* 0x000fe2000001ff00 */
[----:B------:R-:W-:Y:S01]  /*0110*/  IMAD.IADD R2, R0, 0x1, -R11 ;  /* 0x0000000100027824 */ /* 0x000fe200078e0a0b */
[----:B------:R-:W-:-:S03]  /*0120*/  LEA.HI R11, R10, R10, RZ, 0x2 ;  /* 0x0000000a0a0b7211 */ /* 0x000fc600078f10ff */
[----:B--2---:R-:W-:-:S04]  /*0130*/  IMAD.WIDE R12, R2, 0x8, R12 ;  /* 0x00000008020c7825 */ /* 0x004fc800078e020c */
[----:B----4-:R-:W-:Y:S01]  /*0140*/  IMAD.WIDE R8, R2, 0x8, R8 ;  /* 0x0000000802087825 */ /* 0x010fe200078e0208 */
[----:B------:R1:W2:Y:S01]  /*0150*/  @!P0 LDG.E.EL.64 R14, desc[UR4][R12.64] ;  /* 0x000000040c0e8981 */ /* 0x0002a2000c2e1b00 */
[----:B------:R-:W-:-:S03]  /*0160*/  LOP3.LUT R11, R11, 0xfffffffc, RZ, 0xc0, !PT ;  /* 0xfffffffc0b0b7812 */ /* 0x000fc600078ec0ff */
[----:B------:R3:W4:Y:S02]  /*0170*/  @!P0 LDG.E.EL.64 R4, desc[UR4][R8.64] ;  /* 0x0000000408048981 */ /* 0x000724000c2e1b00 */
[----:B------:R-:W-:-:S04]  /*0180*/  IMAD.IADD R11, R10, 0x1, -R11 ;  /* 0x000000010a0b7824 */ /* 0x000fc800078e0a0b */
[----:B-----5:R-:W-:Y:S01]  /*0190*/  IMAD.WIDE R10, R11, 0x8, R6 ;  /* 0x000000080b0a7825 */ /* 0x020fe200078e0206 */
[----:B------:R-:W-:-:S06]  /*01a0*/  CS2R R6, SRZ ;  /* 0x0000000000067805 */ /* 0x000fcc000001ff00 */
[----:B------:R5:W5:Y:S01]  /*01b0*/  @!P0 LDG.E.EL.64 R6, desc[UR4][R10.64] ;  /* 0x000000040a068981 */ /* 0x000b62000c2e1b00 */
[----:B------:R-:W-:-:S04]  /*01c0*/  SHF.R.S32.HI R3, RZ, 0x18, R3 ;  /* 0x00000018ff037819 */ /* 0x000fc80000011403 */
[----:B------:R-:W-:-:S04]  /*01d0*/  SGXT R3, R3, 0x1 ;  /* 0x000000010303781a */ /* 0x000fc80000000200 */
[CC--:B------:R-:W-:Y:S02]  /*01e0*/  LEA.HI R16, R3.reuse, R0.reuse, RZ, 0x4 ;  /* 0x0000000003107211 */ /* 0x0c0fe400078f20ff */
[----:B------:R-:W-:Y:S02]  /*01f0*/  LEA.HI R3, R3, R0, RZ, 0x6 ;  /* 0x0000000003037211 */ /* 0x000fe400078f30ff */
[----:B------:R-:W-:Y:S02]  /*0200*/  SHF.R.S32.HI R16, RZ, 0x4, R16 ;  /* 0x00000004ff107819 */ /* 0x000fe40000011410 */
[----:B------:R-:W-:Y:S02]  /*0210*/  SHF.R.S32.HI R3, RZ, 0x6, R3 ;  /* 0x00000006ff037819 */ /* 0x000fe40000011403 */
[----:B-1----:R-:W-:-:S03]  /*0220*/  LEA.HI R12, R16, R16, RZ, 0x2 ;  /* 0x00000010100c7211 */ /* 0x002fc600078f10ff */
[----:B------:R-:W-:Y:S01]  /*0230*/  IMAD R3, R3, 0x24, RZ ;  /* 0x0000002403037824 */ /* 0x000fe200078e02ff */
[----:B------:R-:W-:-:S05]  /*0240*/  LOP3.LUT R13, R12, 0xfffffffc, RZ, 0xc0, !PT ;  /* 0xfffffffc0c0d7812 */ /* 0x000fca00078ec0ff */
[----:B---3--:R-:W-:Y:S02]  /*0250*/  IMAD.IADD R8, R16, 0x1, -R13 ;  /* 0x0000000110087824 */ /* 0x008fe400078e0a0d */
[C---:B--2---:R-:W-:Y:S01]  /*0260*/  IMAD.SHL.U32 R12, R14.reuse, 0x4, RZ ;  /* 0x000000040e0c7824 */ /* 0x044fe200078e00ff */
[----:B------:R-:W-:Y:S02]  /*0270*/  SHF.L.U64.HI R13, R14, 0x2, R15 ;  /* 0x000000020e0d7819 */ /* 0x000fe4000001020f */
[----:B------:R-:W-:Y:S01]  /*0280*/  ISETP.GE.AND P1, PT, R15, RZ, PT ;  /* 0x000000ff0f00720c */ /* 0x000fe20003f26270 */
[C---:B----4-:R-:W-:Y:S01]  /*0290*/  IMAD.SHL.U32 R9, R4.reuse, 0x4, RZ ;  /* 0x0000000404097824 */ /* 0x050fe200078e00ff */
[----:B-----5:R-:W-:Y:S02]  /*02a0*/  IADD3 R11, P2, R12, 0xc, RZ ;  /* 0x0000000c0c0b7810 */ /* 0x020fe40007f5e0ff */
[----:B------:R-:W-:Y:S02]  /*02b0*/  SHF.L.U64.HI R10, R4, 0x2, R5 ;  /* 0x00000002040a7819 */ /* 0x000fe40000010205 */
[----:B------:R-:W-:Y:S01]  /*02c0*/  IADD3 R4, P3, R9, 0xc, RZ ;  /* 0x0000000c09047810 */ /* 0x000fe20007f7e0ff */
[----:B------:R-:W-:Y:S01]  /*02d0*/  IMAD.X R14, RZ, RZ, R13, P2 ;  /* 0x000000ffff0e7224 */ /* 0x000fe200010e060d */
[----:B------:R-:W-:-:S02]  /*02e0*/  ISETP.GE.AND P2, PT, R5, RZ, PT ;  /* 0x000000ff0500720c */ /* 0x000fc40003f46270 */
[----:B------:R-:W-:Y:S01]  /*02f0*/  SEL R11, R11, R12, !P1 ;  /* 0x0000000c0b0b7207 */ /* 0x000fe20004800000 */
[----:B------:R-:W-:Y:S01]  /*0300*/  IMAD.X R5, RZ, RZ, R10, P3 ;  /* 0x000000ffff057224 */ /* 0x000fe200018e060a */
[----:B------:R-:W-:Y:S02]  /*0310*/  SEL R4, R4, R9, !P2 ;  /* 0x0000000904047207 */ /* 0x000fe40005000000 */
[----:B------:R-:W-:Y:S02]  /*0320*/  SEL R14, R14, R13, !P1 ;  /* 0x0000000d0e0e7207 */ /* 0x000fe40004800000 */
[----:B------:R-:W-:Y:S02]  /*0330*/  SEL R5, R5, R10, !P2 ;  /* 0x0000000a05057207 */ /* 0x000fe40005000000 */
[----:B------:R-:W-:Y:S02]  /*0340*/  LEA R12, P3, R11, UR6, 0x2 ;  /* 0x000000060b0c7c11 */ /* 0x000fe4000f8610ff */
[----:B------:R-:W-:-:S02]  /*0350*/  LEA R10, P4, R4, UR6, 0x2 ;  /* 0x00000006040a7c11 */ /* 0x000fc4000f8810ff */
[----:B------:R-:W-:Y:S02]  /*0360*/  IADD3 R9, P2, R6, 0x3, RZ ;  /* 0x0000000306097810 */ /* 0x000fe40007f5e0ff */
[----:B------:R-:W-:Y:S02]  /*0370*/  LEA.HI.X R13, R11, UR7, R14, 0x2, P3 ;  /* 0x000000070b0d7c11 */ /* 0x000fe400098f140e */
[----:B------:R-:W-:Y:S01]  /*0380*/  LEA.HI.X R11, R4, UR7, R5, 0x2, P4 ;  /* 0x00000007040b7c11 */ /* 0x000fe2000a0f1405 */
[----:B------:R-:W-:Y:S01]  /*0390*/  IMAD.X R15, RZ, RZ, R7, P2 ;  /* 0x000000ffff0f7224 */ /* 0x000fe200010e0607 */
[----:B------:R-:W1:Y:S01]  /*03a0*/  LDC.64 R4, c[0x0][0x230] ;  /* 0x00008c00ff047b82 */ /* 0x000e620000000a00 */
[----:B------:R-:W-:Y:S01]  /*03b0*/  ISETP.GE.AND P1, PT, R7, RZ, PT ;  /* 0x000000ff0700720c */ /* 0x000fe20003f26270 */
[----:B------:R-:W-:-:S03]  /*03c0*/  IMAD.WIDE R12, R8, 0x4, R12 ;  /* 0x00000004080c7825 */ /* 0x000fc600078e020c */
[----:B------:R-:W-:Y:S01]  /*03d0*/  SEL R9, R9, R6, !P1 ;  /* 0x0000000609097207 */ /* 0x000fe20004800000 */
[----:B------:R-:W-:Y:S01]  /*03e0*/  IMAD.WIDE R10, R8, 0x4, R10 ;  /* 0x00000004080a7825 */ /* 0x000fe200078e020a */
[----:B------:R-:W-:-:S03]  /*03f0*/  SEL R7, R15, R7, !P1 ;  /* 0x000000070f077207 */ /* 0x000fc60004800000 */
[----:B------:R-:W-:-:S04]  /*0400*/  IMAD.WIDE.U32 R12, R9, 0x30, R12 ;  /* 0x00000030090c7825 */ /* 0x000fc800078e000c */
[----:B------:R-:W-:Y:S02]  /*0410*/  IMAD R7, R7, 0x30, RZ ;  /* 0x0000003007077824 */ /* 0x000fe400078e02ff */
[----:B------:R-:W-:-:S04]  /*0420*/  IMAD.WIDE.U32 R10, R9, 0x30, R10 ;  /* 0x00000030090a7825 */ /* 0x000fc800078e000a */
[----:B------:R-:W-:Y:S02]  /*0430*/  IMAD.IADD R13, R13, 0x1, R7 ;  /* 0x000000010d0d7824 */ /* 0x000fe400078e0207 */
[----:B------:R-:W-:Y:S01]  /*0440*/  IMAD.IADD R11, R7, 0x1, R11 ;  /* 0x00000001070b7824 */ /* 0x000fe200078e020b */
[----:B------:R-:W-:Y:S01]  /*0450*/  CS2R R6, SRZ ;  /* 0x0000000000067805 */ /* 0x000fe2000001ff00 */
[----:B------:R-:W-:Y:S02]  /*0460*/  IMAD.MOV.U32 R8, RZ, RZ, RZ ;  /* 0x000000ffff087224 */ /* 0x000fe400078e00ff */
[----:B------:R-:W-:-:S04]  /*0470*/  IMAD.WIDE R12, R3, 0x4, R12 ;  /* 0x00000004030c7825 */ /* 0x000fc800078e020c */
[----:B------:R-:W-:Y:S01]  /*0480*/  IMAD.WIDE R10, R3, 0x4, R10 ;  /* 0x00000004030a7825 */ /* 0x000fe200078e020a */
[----:B------:R-:W2:Y:S03]  /*0490*/  @!P0 LDG.E.EL R7, desc[UR4][R12.64] ;  /* 0x000000040c078981 */ /* 0x000ea6000c2e1900 */
[----:B-1----:R-:W-:Y:S01]  /*04a0*/  IMAD.WIDE R4, R2, 0x4, R4 ;  /* 0x0000000402047825 */ /* 0x002fe200078e0204 */
[----:B------:R-:W2:Y:S01]  /*04b0*/  @!P0 LDG.E.EL R8, desc[UR4][R10.64] ;  /* 0x000000040a088981 */ /* 0x000ea2000c2e1900 */
[----:B------:R-:W1:Y:S03]  /*04c0*/  LDC.64 R2, c[0x0][0x238] ;  /* 0x00008e00ff027b82 */ /* 0x000e660000000a00 */
[----:B------:R-:W3:Y:S01]  /*04d0*/  @!P0 LDG.E.EL R6, desc[UR4][R4.64] ;  /* 0x0000000404068981 */ /* 0x000ee2000c2e1900 */
[----:B-1----:R-:W-:-:S04]  /*04e0*/  IMAD.WIDE R2, R0, 0x4, R2 ;  /* 0x0000000400027825 */ /* 0x002fc800078e0202 */
[----:B--2---:R-:W-:-:S04]  /*04f0*/  FADD R8, R8, -R7 ;  /* 0x8000000708087221 */ /* 0x004fc80000000000 */
[----:B---3--:R-:W-:Y:S01]  /*0500*/  FFMA R7, R8, R6, R7 ;  /* 0x0000000608077223 */ /* 0x008fe20000000007 */
[----:B------:R-:W-:Y:S06]  /*0510*/  @P0 EXIT ;  /* 0x000000000000094d */ /* 0x000fec0003800000 */
[----:B------:R-:W-:Y:S01]  /*0520*/  STG.E desc[UR4][R2.64], R7 ;  /* 0x0000000702007986 */ /* 0x000fe2000c101904 */
[----:B------:R-:W-:Y:S05]  /*0530*/  EXIT ;  /* 0x000000000000794d */ /* 0x000fea0003800000 */
.L_x_0:
[----:B------:R-:W-:-:S00]  /*0540*/  BRA `(.L_x_0) ;  /* 0xfffffffc00fc7947 */ /* 0x000fc0000383ffff */
[----:B------:R-:W-:-:S00]  /*0550*/  NOP ;  /* 0x0000000000007918 */ /* 0x000fc00000000000 */
        /* <DEDUP_REMOVED lines=10> */
.L_x_1:


//--------------------- .nv.constant0.triton_poi_fused__unsafe_index_add_mul_sub_14 --------------------------
	.section	.nv.constant0.triton_poi_fused__unsafe_index_add_mul_sub_14,"a",@progbits
	.sectionflags	@""
	.align	4
.nv.constant0.triton_poi_fused__unsafe_index_add_mul_sub_14:
	.zero		580
